//
// Generated by NVIDIA NVVM Compiler
//
// Compiler Build ID: CL-36424714
// Cuda compilation tools, release 13.0, V13.0.88
// Based on NVVM 20.0.0
//

.version 9.0
.target sm_100
.address_size 64

	// .globl	_Z12warp_divergePfS_S_i

.visible .entry _Z12warp_divergePfS_S_i(
	.param .u64 .ptr .align 1 _Z12warp_divergePfS_S_i_param_0,
	.param .u64 .ptr .align 1 _Z12warp_divergePfS_S_i_param_1,
	.param .u64 .ptr .align 1 _Z12warp_divergePfS_S_i_param_2,
	.param .u32 _Z12warp_divergePfS_S_i_param_3
)
{
	.reg .pred 	%p<3>;
	.reg .b32 	%r<7>;
	.reg .b32 	%f<5>;
	.reg .b64 	%rd<13>;

	ld.param.u64 	%rd2, [_Z12warp_divergePfS_S_i_param_0];
	ld.param.u64 	%rd3, [_Z12warp_divergePfS_S_i_param_1];
	ld.param.u64 	%rd4, [_Z12warp_divergePfS_S_i_param_2];
	ld.param.u32 	%r2, [_Z12warp_divergePfS_S_i_param_3];
	cvta.to.global.u64 	%rd1, %rd4;
	mov.u32 	%r3, %ctaid.x;
	mov.u32 	%r4, %ntid.x;
	mov.u32 	%r5, %tid.x;
	mad.lo.s32 	%r1, %r3, %r4, %r5;
	setp.ge.s32 	%p1, %r1, %r2;
	@%p1 bra 	$L__BB0_4;
	and.b32  	%r6, %r1, 1;
	setp.eq.b32 	%p2, %r6, 1;
	@%p2 bra 	$L__BB0_3;
	cvta.to.global.u64 	%rd9, %rd2;
	mul.wide.s32 	%rd10, %r1, 4;
	add.s64 	%rd11, %rd9, %rd10;
	ld.global.f32 	%f3, [%rd11];
	add.f32 	%f4, %f3, %f3;
	add.s64 	%rd12, %rd1, %rd10;
	st.global.f32 	[%rd12], %f4;
	bra.uni 	$L__BB0_4;
$L__BB0_3:
	cvta.to.global.u64 	%rd5, %rd3;
	mul.wide.s32 	%rd6, %r1, 4;
	add.s64 	%rd7, %rd5, %rd6;
	ld.global.f32 	%f1, [%rd7];
	mul.f32 	%f2, %f1, 0f40400000;
	add.s64 	%rd8, %rd1, %rd6;
	st.global.f32 	[%rd8], %f2;
$L__BB0_4:
	ret;

}


// ===== COMPILED SASS (sm_100) =====

	.target	sm_100

	.elftype	@"ET_EXEC"


//--------------------- .note.nv.tkinfo           --------------------------
	.section	.note.nv.tkinfo,"",@"SHT_NOTE"
	.sectionflags	@"SHF_NOTE_NV_TKINFO"
	.tkinfo
        /*0018*/ 	.word	0x00000002
        /*0030*/ 	.string	""
        /*0030*/ 	.string	"ptxas"
        /*0030*/ 	.string	"Cuda compilation tools, release 13.0, V13.0.88"
        /*0030*/ 	.string	"Build cuda_13.0.r13.0/compiler.36424714_0"
        /*0030*/ 	.string	"-arch sm_100 -m 64 "



//--------------------- .note.nv.cuinfo           --------------------------
	.section	.note.nv.cuinfo,"",@"SHT_NOTE"
	.sectionflags	@"SHF_NOTE_NV_CUINFO"
        /*0018*/ 	.short	0x0002
        /*001a*/ 	.short	0x0064
        /*001c*/ 	.short	0x0082
	.zero		2


//--------------------- .nv.info                  --------------------------
	.section	.nv.info,"",@"SHT_CUDA_INFO"
	.align	4


	//----- nvinfo : EIATTR_REGCOUNT
	.align		4
        /*0000*/ 	.byte	0x04, 0x2f
        /*0002*/ 	.short	(.L_1 - .L_0)
	.align		4
.L_0:
        /*0004*/ 	.word	index@(_Z12warp_divergePfS_S_i)
        /*0008*/ 	.word	0x0000000a


	//----- nvinfo : EIATTR_FRAME_SIZE
	.align		4
.L_1:
        /*000c*/ 	.byte	0x04, 0x11
        /*000e*/ 	.short	(.L_3 - .L_2)
	.align		4
.L_2:
        /*0010*/ 	.word	index@(_Z12warp_divergePfS_S_i)
        /*0014*/ 	.word	0x00000000


	//----- nvinfo : EIATTR_MIN_STACK_SIZE
	.align		4
.L_3:
        /*0018*/ 	.byte	0x04, 0x12
        /*001a*/ 	.short	(.L_5 - .L_4)
	.align		4
.L_4:
        /*001c*/ 	.word	index@(_Z12warp_divergePfS_S_i)
        /*0020*/ 	.word	0x00000000
.L_5:


//--------------------- .nv.compat                --------------------------
	.section	.nv.compat,"",@"SHT_CUDA_COMPAT_INFO"
	.align	4
        /*0000*/ 	.byte	0x02, 0x09, 0x00, 0x00, 0x02, 0x02, 0x01, 0x00, 0x02, 0x05, 0x05, 0x00, 0x03, 0x07, 0x01, 0x01
        /*0010*/ 	.byte	0x02, 0x03, 0x00, 0x00, 0x02, 0x06, 0x01, 0x00, 0x04, 0x0b, 0x08, 0x00, 0x09, 0x00, 0x00, 0x00
        /*0020*/ 	.byte	0x00, 0x00, 0x00, 0x00


//--------------------- .nv.info._Z12warp_divergePfS_S_i --------------------------
	.section	.nv.info._Z12warp_divergePfS_S_i,"",@"SHT_CUDA_INFO"
	.sectionflags	@""
	.align	4


	//----- nvinfo : EIATTR_CUDA_API_VERSION
	.align		4
        /*0000*/ 	.byte	0x04, 0x37
        /*0002*/ 	.short	(.L_7 - .L_6)
.L_6:
        /*0004*/ 	.word	0x00000082


	//----- nvinfo : EIATTR_KPARAM_INFO
	.align		4
.L_7:
        /*0008*/ 	.byte	0x04, 0x17
        /*000a*/ 	.short	(.L_9 - .L_8)
.L_8:
        /*000c*/ 	.word	0x00000000
        /*0010*/ 	.short	0x0003
        /*0012*/ 	.short	0x0018
        /*0014*/ 	.byte	0x00, 0xf0, 0x11, 0x00


	//----- nvinfo : EIATTR_KPARAM_INFO
	.align		4
.L_9:
        /*0018*/ 	.byte	0x04, 0x17
        /*001a*/ 	.short	(.L_11 - .L_10)
.L_10:
        /*001c*/ 	.word	0x00000000
        /*0020*/ 	.short	0x0002
        /*0022*/ 	.short	0x0010
        /*0024*/ 	.byte	0x00, 0xf5, 0x21, 0x00


	//----- nvinfo : EIATTR_KPARAM_INFO
	.align		4
.L_11:
        /*0028*/ 	.byte	0x04, 0x17
        /*002a*/ 	.short	(.L_13 - .L_12)
.L_12:
        /*002c*/ 	.word	0x00000000
        /*0030*/ 	.short	0x0001
        /*0032*/ 	.short	0x0008
        /*0034*/ 	.byte	0x00, 0xf5, 0x21, 0x00


	//----- nvinfo : EIATTR_KPARAM_INFO
	.align		4
.L_13:
        /*0038*/ 	.byte	0x04, 0x17
        /*003a*/ 	.short	(.L_15 - .L_14)
.L_14:
        /*003c*/ 	.word	0x00000000
        /*0040*/ 	.short	0x0000
        /*0042*/ 	.short	0x0000
        /*0044*/ 	.byte	0x00, 0xf5, 0x21, 0x00


	//----- nvinfo : EIATTR_SPARSE_MMA_MASK
	.align		4
.L_15:
        /*0048*/ 	.byte	0x03, 0x50
        /*004a*/ 	.short	0x0000


	//----- nvinfo : EIATTR_MAXREG_COUNT
	.align		4
        /*004c*/ 	.byte	0x03, 0x1b
        /*004e*/ 	.short	0x00ff


	//----- nvinfo : EIATTR_MERCURY_ISA_VERSION
	.align		4
        /*0050*/ 	.byte	0x03, 0x5f
        /*0052*/ 	.short	0x0101


	//----- nvinfo : EIATTR_VRC_CTA_INIT_COUNT
	.align		4
        /*0054*/ 	.byte	0x02, 0x4a
	.zero		1
	.zero		1


	//----- nvinfo : EIATTR_EXIT_INSTR_OFFSETS
	.align		4
        /*0058*/ 	.byte	0x04, 0x1c
        /*005a*/ 	.short	(.L_17 - .L_16)


	//   ....[0]....
.L_16:
        /*005c*/ 	.word	0x00000070


	//   ....[1]....
        /*0060*/ 	.word	0x00000130


	//   ....[2]....
        /*0064*/ 	.word	0x000001b0


	//----- nvinfo : EIATTR_CRS_STACK_SIZE
	.align		4
.L_17:
        /*0068*/ 	.byte	0x04, 0x1e
        /*006a*/ 	.short	(.L_19 - .L_18)
.L_18:
        /*006c*/ 	.word	0x00000000


	//----- nvinfo : EIATTR_CBANK_PARAM_SIZE
	.align		4
.L_19:
        /*0070*/ 	.byte	0x03, 0x19
        /*0072*/ 	.short	0x001c


	//----- nvinfo : EIATTR_PARAM_CBANK
	.align		4
        /*0074*/ 	.byte	0x04, 0x0a
        /*0076*/ 	.short	(.L_21 - .L_20)
	.align		4
.L_20:
        /*0078*/ 	.word	index@(.nv.constant0._Z12warp_divergePfS_S_i)
        /*007c*/ 	.short	0x0380
        /*007e*/ 	.short	0x001c


	//----- nvinfo : EIATTR_SW_WAR
	.align		4
.L_21:
        /*0080*/ 	.byte	0x04, 0x36
        /*0082*/ 	.short	(.L_23 - .L_22)
.L_22:
        /*0084*/ 	.word	0x00000008
.L_23:


//--------------------- .nv.callgraph             --------------------------
	.section	.nv.callgraph,"",@"SHT_CUDA_CALLGRAPH"
	.align	4
	.sectionentsize	8
	.align		4
        /*0000*/ 	.word	0x00000000
	.align		4
        /*0004*/ 	.word	0xffffffff
	.align		4
        /*0008*/ 	.word	0x00000000
	.align		4
        /*000c*/ 	.word	0xfffffffe
	.align		4
        /*0010*/ 	.word	0x00000000
	.align		4
        /*0014*/ 	.word	0xfffffffd
	.align		4
        /*0018*/ 	.word	0x00000000
	.align		4
        /*001c*/ 	.word	0xfffffffc


//--------------------- .text._Z12warp_divergePfS_S_i --------------------------
	.section	.text._Z12warp_divergePfS_S_i,"ax",@progbits
	.align	128
        .global         _Z12warp_divergePfS_S_i
        .type           _Z12warp_divergePfS_S_i,@function
        .size           _Z12warp_divergePfS_S_i,(.L_x_2 - _Z12warp_divergePfS_S_i)
        .other          _Z12warp_divergePfS_S_i,@"STO_CUDA_ENTRY STV_DEFAULT"
_Z12warp_divergePfS_S_i:
.text._Z12warp_divergePfS_S_i:
[----:B------:R-:W-:Y:S01]  /*0000*/  LDC R1, c[0x0][0x37c] ;  /* 0x0000df00ff017b82 */ /* 0x000fe20000000800 */
[----:B------:R-:W0:Y:S07]  /*0010*/  S2R R0, SR_TID.X ;  /* 0x0000000000007919 */ /* 0x000e2e0000002100 */
[----:B------:R-:W0:Y:S01]  /*0020*/  S2UR UR4, SR_CTAID.X ;  /* 0x00000000000479c3 */ /* 0x000e220000002500 */
[----:B------:R-:W1:Y:S07]  /*0030*/  LDCU UR5, c[0x0][0x398] ;  /* 0x00007300ff0577ac */ /* 0x000e6e0008000800 */
[----:B------:R-:W0:Y:S02]  /*0040*/  LDC R7, c[0x0][0x360] ;  /* 0x0000d800ff077b82 */ /* 0x000e240000000800 */
[----:B0-----:R-:W-:-:S05]  /*0050*/  IMAD R7, R7, UR4, R0 ;  /* 0x0000000407077c24 */ /* 0x001fca000f8e0200 */
[----:B-1----:R-:W-:-:S13]  /*0060*/  ISETP.GE.AND P0, PT, R7, UR5, PT ;  /* 0x0000000507007c0c */ /* 0x002fda000bf06270 */
[----:B------:R-:W-:Y:S05]  /*0070*/  @P0 EXIT ;  /* 0x000000000000094d */ /* 0x000fea0003800000 */
[----:B------:R-:W-:Y:S01]  /*0080*/  LOP3.LUT R0, R7, 0x1, RZ, 0xc0, !PT ;  /* 0x0000000107007812 */ /* 0x000fe200078ec0ff */
[----:B------:R-:W0:Y:S03]  /*0090*/  LDCU.64 UR4, c[0x0][0x358] ;  /* 0x00006b00ff0477ac */ /* 0x000e260008000a00 */
[----:B------:R-:W-:-:S13]  /*00a0*/  ISETP.NE.U32.AND P0, PT, R0, 0x1, PT ;  /* 0x000000010000780c */ /* 0x000fda0003f05070 */
[----:B------:R-:W-:Y:S05]  /*00b0*/  @!P0 BRA `(.L_x_0) ;  /* 0x0000000000208947 */ /* 0x000fea0003800000 */
[----:B------:R-:W1:Y:S08]  /*00c0*/  LDC.64 R2, c[0x0][0x380] ;  /* 0x0000e000ff027b82 */ /* 0x000e700000000a00 */
[----:B------:R-:W2:Y:S01]  /*00d0*/  LDC.64 R4, c[0x0][0x390] ;  /* 0x0000e400ff047b82 */ /* 0x000ea20000000a00 */
[----:B-1----:R-:W-:-:S06]  /*00e0*/  IMAD.WIDE R2, R7, 0x4, R2 ;  /* 0x0000000407027825 */ /* 0x002fcc00078e0202 */
[----:B0-----:R-:W3:Y:S01]  /*00f0*/  LDG.E R2, desc[UR4][R2.64] ;  /* 0x0000000402027981 */ /* 0x001ee2000c1e1900 */
[----:B--2---:R-:W-:-:S04]  /*0100*/  IMAD.WIDE R4, R7, 0x4, R4 ;  /* 0x0000000407047825 */ /* 0x004fc800078e0204 */
[----:B---3--:R-:W-:-:S05]  /*0110*/  FADD R7, R2, R2 ;  /* 0x0000000202077221 */ /* 0x008fca0000000000 */
[----:B------:R-:W-:Y:S01]  /*0120*/  STG.E desc[UR4][R4.64], R7 ;  /* 0x0000000704007986 */ /* 0x000fe2000c101904 */
[----:B------:R-:W-:Y:S05]  /*0130*/  EXIT ;  /* 0x000000000000794d */ /* 0x000fea0003800000 */
.L_x_0:
[----:B------:R-:W1:Y:S08]  /*0140*/  LDC.64 R2, c[0x0][0x388] ;  /* 0x0000e200ff027b82 */ /* 0x000e700000000a00 */
[----:B------:R-:W2:Y:S01]  /*0150*/  LDC.64 R4, c[0x0][0x390] ;  /* 0x0000e400ff047b82 */ /* 0x000ea20000000a00 */
[----:B-1----:R-:W-:-:S06]  /*0160*/  IMAD.WIDE R2, R7, 0x4, R2 ;  /* 0x0000000407027825 */ /* 0x002fcc00078e0202 */
[----:B0-----:R-:W3:Y:S01]  /*0170*/  LDG.E R2, desc[UR4][R2.64] ;  /* 0x0000000402027981 */ /* 0x001ee2000c1e1900 */
[----:B--2---:R-:W-:-:S04]  /*0180*/  IMAD.WIDE R4, R7, 0x4, R4 ;  /* 0x0000000407047825 */ /* 0x004fc800078e0204 */
[----:B---3--:R-:W-:-:S05]  /*0190*/  FMUL R7, R2, 3 ;  /* 0x4040000002077820 */ /* 0x008fca0000400000 */
[----:B------:R-:W-:Y:S01]  /*01a0*/  STG.E desc[UR4][R4.64], R7 ;  /* 0x0000000704007986 */ /* 0x000fe2000c101904 */
[----:B------:R-:W-:Y:S05]  /*01b0*/  EXIT ;  /* 0x000000000000794d */ /* 0x000fea0003800000 */
.L_x_1:
[----:B------:R-:W-:-:S00]  /*01c0*/  BRA `(.L_x_1) ;  /* 0xfffffffc00fc7947 */ /* 0x000fc0000383ffff */
[----:B------:R-:W-:-:S00]  /*01d0*/  NOP ;  /* 0x0000000000007918 */ /* 0x000fc00000000000 */
        /* <DEDUP_REMOVED lines=10> */
.L_x_2:


//--------------------- .nv.shared.reserved.0     --------------------------
	.section	.nv.shared.reserved.0,"aw",@nobits
	.weak		__nv_reservedSMEM_offset_0_alias
	.size		__nv_reservedSMEM_offset_0_alias, 0, 64
	.other		__nv_reservedSMEM_offset_0_alias,@"STO_CUDA_RESERVED_SHARED STV_DEFAULT"
__nv_reservedSMEM_offset_0_alias:
	.zero		0
	.zero		64


//--------------------- .nv.constant0._Z12warp_divergePfS_S_i --------------------------
	.section	.nv.constant0._Z12warp_divergePfS_S_i,"a",@progbits
	.sectionflags	@""
	.align	4
.nv.constant0._Z12warp_divergePfS_S_i:
	.zero		924


//--------------------- SYMBOLS --------------------------

	.type		.nv.reservedSmem.offset0,@object
	.size		.nv.reservedSmem.offset0,0x4
